//
// Generated by NVIDIA NVVM Compiler
//
// Compiler Build ID: CL-36424714
// Cuda compilation tools, release 13.0, V13.0.88
// Based on NVVM 20.0.0
//

.version 9.0
.target sm_100
.address_size 64

	// .globl	_Z7softmaxPfS_

.visible .entry _Z7softmaxPfS_(
	.param .u64 .ptr .align 1 _Z7softmaxPfS__param_0,
	.param .u64 .ptr .align 1 _Z7softmaxPfS__param_1
)
.maxntid 12
{
	.reg .pred 	%p<5>;
	.reg .b32 	%r<13>;
	.reg .b32 	%f<77>;
	.reg .b64 	%rd<8>;

	ld.param.u64 	%rd1, [_Z7softmaxPfS__param_0];
	ld.param.u64 	%rd2, [_Z7softmaxPfS__param_1];
	cvta.to.global.u64 	%rd3, %rd1;
	mov.u32 	%r1, %tid.x;
	mul.lo.s32 	%r2, %r1, 5;
	mul.wide.u32 	%rd4, %r2, 4;
	add.s64 	%rd5, %rd3, %rd4;
	ld.global.nc.f32 	%f1, [%rd5];
	ld.global.nc.f32 	%f2, [%rd5+4];
	setp.gt.f32 	%p1, %f2, %f1;
	selp.f32 	%f3, %f2, %f1, %p1;
	ld.global.nc.f32 	%f4, [%rd5+8];
	setp.gt.f32 	%p2, %f4, %f3;
	selp.f32 	%f5, %f4, %f3, %p2;
	ld.global.nc.f32 	%f6, [%rd5+12];
	setp.gt.f32 	%p3, %f6, %f5;
	selp.f32 	%f7, %f6, %f5, %p3;
	ld.global.nc.f32 	%f8, [%rd5+16];
	setp.gt.f32 	%p4, %f8, %f7;
	selp.f32 	%f9, %f8, %f7, %p4;
	cvta.to.global.u64 	%rd6, %rd2;
	sub.f32 	%f10, %f1, %f9;
	fma.rn.f32 	%f11, %f10, 0f3BBB989D, 0f3F000000;
	cvt.sat.f32.f32 	%f12, %f11;
	mov.f32 	%f13, 0f4B400001;
	mov.f32 	%f14, 0f437C0000;
	fma.rm.f32 	%f15, %f12, %f14, %f13;
	add.f32 	%f16, %f15, 0fCB40007F;
	neg.f32 	%f17, %f16;
	fma.rn.f32 	%f18, %f10, 0f3FB8AA3B, %f17;
	fma.rn.f32 	%f19, %f10, 0f32A57060, %f18;
	mov.b32 	%r3, %f15;
	shl.b32 	%r4, %r3, 23;
	mov.b32 	%f20, %r4;
	ex2.approx.ftz.f32 	%f21, %f19;
	mul.f32 	%f22, %f21, %f20;
	add.s64 	%rd7, %rd6, %rd4;
	add.f32 	%f23, %f22, 0f00000000;
	sub.f32 	%f24, %f2, %f9;
	fma.rn.f32 	%f25, %f24, 0f3BBB989D, 0f3F000000;
	cvt.sat.f32.f32 	%f26, %f25;
	fma.rm.f32 	%f27, %f26, %f14, %f13;
	add.f32 	%f28, %f27, 0fCB40007F;
	neg.f32 	%f29, %f28;
	fma.rn.f32 	%f30, %f24, 0f3FB8AA3B, %f29;
	fma.rn.f32 	%f31, %f24, 0f32A57060, %f30;
	mov.b32 	%r5, %f27;
	shl.b32 	%r6, %r5, 23;
	mov.b32 	%f32, %r6;
	ex2.approx.ftz.f32 	%f33, %f31;
	mul.f32 	%f34, %f33, %f32;
	add.f32 	%f35, %f23, %f34;
	sub.f32 	%f36, %f4, %f9;
	fma.rn.f32 	%f37, %f36, 0f3BBB989D, 0f3F000000;
	cvt.sat.f32.f32 	%f38, %f37;
	fma.rm.f32 	%f39, %f38, %f14, %f13;
	add.f32 	%f40, %f39, 0fCB40007F;
	neg.f32 	%f41, %f40;
	fma.rn.f32 	%f42, %f36, 0f3FB8AA3B, %f41;
	fma.rn.f32 	%f43, %f36, 0f32A57060, %f42;
	mov.b32 	%r7, %f39;
	shl.b32 	%r8, %r7, 23;
	mov.b32 	%f44, %r8;
	ex2.approx.ftz.f32 	%f45, %f43;
	mul.f32 	%f46, %f45, %f44;
	add.f32 	%f47, %f35, %f46;
	sub.f32 	%f48, %f6, %f9;
	fma.rn.f32 	%f49, %f48, 0f3BBB989D, 0f3F000000;
	cvt.sat.f32.f32 	%f50, %f49;
	fma.rm.f32 	%f51, %f50, %f14, %f13;
	add.f32 	%f52, %f51, 0fCB40007F;
	neg.f32 	%f53, %f52;
	fma.rn.f32 	%f54, %f48, 0f3FB8AA3B, %f53;
	fma.rn.f32 	%f55, %f48, 0f32A57060, %f54;
	mov.b32 	%r9, %f51;
	shl.b32 	%r10, %r9, 23;
	mov.b32 	%f56, %r10;
	ex2.approx.ftz.f32 	%f57, %f55;
	mul.f32 	%f58, %f57, %f56;
	add.f32 	%f59, %f47, %f58;
	sub.f32 	%f60, %f8, %f9;
	fma.rn.f32 	%f61, %f60, 0f3BBB989D, 0f3F000000;
	cvt.sat.f32.f32 	%f62, %f61;
	fma.rm.f32 	%f63, %f62, %f14, %f13;
	add.f32 	%f64, %f63, 0fCB40007F;
	neg.f32 	%f65, %f64;
	fma.rn.f32 	%f66, %f60, 0f3FB8AA3B, %f65;
	fma.rn.f32 	%f67, %f60, 0f32A57060, %f66;
	mov.b32 	%r11, %f63;
	shl.b32 	%r12, %r11, 23;
	mov.b32 	%f68, %r12;
	ex2.approx.ftz.f32 	%f69, %f67;
	mul.f32 	%f70, %f69, %f68;
	add.f32 	%f71, %f59, %f70;
	div.rn.f32 	%f72, %f22, %f71;
	st.global.f32 	[%rd7], %f72;
	div.rn.f32 	%f73, %f34, %f71;
	st.global.f32 	[%rd7+4], %f73;
	div.rn.f32 	%f74, %f46, %f71;
	st.global.f32 	[%rd7+8], %f74;
	div.rn.f32 	%f75, %f58, %f71;
	st.global.f32 	[%rd7+12], %f75;
	div.rn.f32 	%f76, %f70, %f71;
	st.global.f32 	[%rd7+16], %f76;
	ret;

}


// ===== COMPILED SASS (sm_100) =====

	.target	sm_100

	.elftype	@"ET_EXEC"


//--------------------- .note.nv.tkinfo           --------------------------
	.section	.note.nv.tkinfo,"",@"SHT_NOTE"
	.sectionflags	@"SHF_NOTE_NV_TKINFO"
	.tkinfo
        /*0018*/ 	.word	0x00000002
        /*0030*/ 	.string	""
        /*0030*/ 	.string	"ptxas"
        /*0030*/ 	.string	"Cuda compilation tools, release 13.0, V13.0.88"
        /*0030*/ 	.string	"Build cuda_13.0.r13.0/compiler.36424714_0"
        /*0030*/ 	.string	"-arch sm_100 -m 64 "



//--------------------- .note.nv.cuinfo           --------------------------
	.section	.note.nv.cuinfo,"",@"SHT_NOTE"
	.sectionflags	@"SHF_NOTE_NV_CUINFO"
        /*0018*/ 	.short	0x0002
        /*001a*/ 	.short	0x0064
        /*001c*/ 	.short	0x0082
	.zero		2


//--------------------- .nv.info                  --------------------------
	.section	.nv.info,"",@"SHT_CUDA_INFO"
	.align	4


	//----- nvinfo : EIATTR_REGCOUNT
	.align		4
        /*0000*/ 	.byte	0x04, 0x2f
        /*0002*/ 	.short	(.L_1 - .L_0)
	.align		4
.L_0:
        /*0004*/ 	.word	index@(_Z7softmaxPfS_)
        /*0008*/ 	.word	0x00000016


	//----- nvinfo : EIATTR_FRAME_SIZE
	.align		4
.L_1:
        /*000c*/ 	.byte	0x04, 0x11
        /*000e*/ 	.short	(.L_3 - .L_2)
	.align		4
.L_2:
        /*0010*/ 	.word	index@($__internal_0_$__cuda_sm3x_div_rn_noftz_f32_slowpath)
        /*0014*/ 	.word	0x00000000


	//----- nvinfo : EIATTR_FRAME_SIZE
	.align		4
.L_3:
        /*0018*/ 	.byte	0x04, 0x11
        /*001a*/ 	.short	(.L_5 - .L_4)
	.align		4
.L_4:
        /*001c*/ 	.word	index@(_Z7softmaxPfS_)
        /*0020*/ 	.word	0x00000000


	//----- nvinfo : EIATTR_MIN_STACK_SIZE
	.align		4
.L_5:
        /*0024*/ 	.byte	0x04, 0x12
        /*0026*/ 	.short	(.L_7 - .L_6)
	.align		4
.L_6:
        /*0028*/ 	.word	index@(_Z7softmaxPfS_)
        /*002c*/ 	.word	0x00000000
.L_7:


//--------------------- .nv.compat                --------------------------
	.section	.nv.compat,"",@"SHT_CUDA_COMPAT_INFO"
	.align	4
        /*0000*/ 	.byte	0x02, 0x09, 0x00, 0x00, 0x02, 0x02, 0x01, 0x00, 0x02, 0x05, 0x05, 0x00, 0x03, 0x07, 0x01, 0x01
        /*0010*/ 	.byte	0x02, 0x03, 0x00, 0x00, 0x02, 0x06, 0x01, 0x00, 0x04, 0x0b, 0x08, 0x00, 0x01, 0x00, 0x00, 0x00
        /*0020*/ 	.byte	0x00, 0x00, 0x00, 0x00


//--------------------- .nv.info._Z7softmaxPfS_   --------------------------
	.section	.nv.info._Z7softmaxPfS_,"",@"SHT_CUDA_INFO"
	.sectionflags	@""
	.align	4


	//----- nvinfo : EIATTR_CUDA_API_VERSION
	.align		4
        /*0000*/ 	.byte	0x04, 0x37
        /*0002*/ 	.short	(.L_9 - .L_8)
.L_8:
        /*0004*/ 	.word	0x00000082


	//----- nvinfo : EIATTR_KPARAM_INFO
	.align		4
.L_9:
        /*0008*/ 	.byte	0x04, 0x17
        /*000a*/ 	.short	(.L_11 - .L_10)
.L_10:
        /*000c*/ 	.word	0x00000000
        /*0010*/ 	.short	0x0001
        /*0012*/ 	.short	0x0008
        /*0014*/ 	.byte	0x00, 0xf5, 0x21, 0x00


	//----- nvinfo : EIATTR_KPARAM_INFO
	.align		4
.L_11:
        /*0018*/ 	.byte	0x04, 0x17
        /*001a*/ 	.short	(.L_13 - .L_12)
.L_12:
        /*001c*/ 	.word	0x00000000
        /*0020*/ 	.short	0x0000
        /*0022*/ 	.short	0x0000
        /*0024*/ 	.byte	0x00, 0xf5, 0x21, 0x00


	//----- nvinfo : EIATTR_SPARSE_MMA_MASK
	.align		4
.L_13:
        /*0028*/ 	.byte	0x03, 0x50
        /*002a*/ 	.short	0x0000


	//----- nvinfo : EIATTR_MAXREG_COUNT
	.align		4
        /*002c*/ 	.byte	0x03, 0x1b
        /*002e*/ 	.short	0x00ff


	//----- nvinfo : EIATTR_MERCURY_ISA_VERSION
	.align		4
        /*0030*/ 	.byte	0x03, 0x5f
        /*0032*/ 	.short	0x0101


	//----- nvinfo : EIATTR_VRC_CTA_INIT_COUNT
	.align		4
        /*0034*/ 	.byte	0x02, 0x4a
	.zero		1
	.zero		1


	//----- nvinfo : EIATTR_EXIT_INSTR_OFFSETS
	.align		4
        /*0038*/ 	.byte	0x04, 0x1c
        /*003a*/ 	.short	(.L_15 - .L_14)


	//   ....[0]....
.L_14:
        /*003c*/ 	.word	0x00000960


	//----- nvinfo : EIATTR_MAX_THREADS
	.align		4
.L_15:
        /*0040*/ 	.byte	0x04, 0x05
        /*0042*/ 	.short	(.L_17 - .L_16)
.L_16:
        /*0044*/ 	.word	0x0000000c
        /*0048*/ 	.word	0x00000001
        /*004c*/ 	.word	0x00000001


	//----- nvinfo : EIATTR_CRS_STACK_SIZE
	.align		4
.L_17:
        /*0050*/ 	.byte	0x04, 0x1e
        /*0052*/ 	.short	(.L_19 - .L_18)
.L_18:
        /*0054*/ 	.word	0x00000000


	//----- nvinfo : EIATTR_CBANK_PARAM_SIZE
	.align		4
.L_19:
        /*0058*/ 	.byte	0x03, 0x19
        /*005a*/ 	.short	0x0010


	//----- nvinfo : EIATTR_PARAM_CBANK
	.align		4
        /*005c*/ 	.byte	0x04, 0x0a
        /*005e*/ 	.short	(.L_21 - .L_20)
	.align		4
.L_20:
        /*0060*/ 	.word	index@(.nv.constant0._Z7softmaxPfS_)
        /*0064*/ 	.short	0x0380
        /*0066*/ 	.short	0x0010


	//----- nvinfo : EIATTR_SW_WAR
	.align		4
.L_21:
        /*0068*/ 	.byte	0x04, 0x36
        /*006a*/ 	.short	(.L_23 - .L_22)
.L_22:
        /*006c*/ 	.word	0x00000008
.L_23:


//--------------------- .nv.callgraph             --------------------------
	.section	.nv.callgraph,"",@"SHT_CUDA_CALLGRAPH"
	.align	4
	.sectionentsize	8
	.align		4
        /*0000*/ 	.word	0x00000000
	.align		4
        /*0004*/ 	.word	0xffffffff
	.align		4
        /*0008*/ 	.word	0x00000000
	.align		4
        /*000c*/ 	.word	0xfffffffe
	.align		4
        /*0010*/ 	.word	0x00000000
	.align		4
        /*0014*/ 	.word	0xfffffffd
	.align		4
        /*0018*/ 	.word	0x00000000
	.align		4
        /*001c*/ 	.word	0xfffffffc


//--------------------- .text._Z7softmaxPfS_      --------------------------
	.section	.text._Z7softmaxPfS_,"ax",@progbits
	.align	128
        .global         _Z7softmaxPfS_
        .type           _Z7softmaxPfS_,@function
        .size           _Z7softmaxPfS_,(.L_x_22 - _Z7softmaxPfS_)
        .other          _Z7softmaxPfS_,@"STO_CUDA_ENTRY STV_DEFAULT"
_Z7softmaxPfS_:
.text._Z7softmaxPfS_:
[----:B------:R-:W-:Y:S01]  /*0000*/  LDC R1, c[0x0][0x37c] ;  /* 0x0000df00ff017b82 */ /* 0x000fe20000000800 */
[----:B------:R-:W0:Y:S07]  /*0010*/  S2R R6, SR_TID.X ;  /* 0x0000000000067919 */ /* 0x000e2e0000002100 */
[----:B------:R-:W1:Y:S01]  /*0020*/  LDC.64 R2, c[0x0][0x380] ;  /* 0x0000e000ff027b82 */ /* 0x000e620000000a00 */
[----:B------:R-:W2:Y:S01]  /*0030*/  LDCU.64 UR4, c[0x0][0x358] ;  /* 0x00006b00ff0477ac */ /* 0x000ea20008000a00 */
[----:B0-----:R-:W-:-:S04]  /*0040*/  IMAD R6, R6, 0x5, RZ ;  /* 0x0000000506067824 */ /* 0x001fc800078e02ff */
[----:B-1----:R-:W-:-:S05]  /*0050*/  IMAD.WIDE.U32 R2, R6, 0x4, R2 ;  /* 0x0000000406027825 */ /* 0x002fca00078e0002 */
[----:B--2---:R-:W2:Y:S04]  /*0060*/  LDG.E.CONSTANT R0, desc[UR4][R2.64] ;  /* 0x0000000402007981 */ /* 0x004ea8000c1e9900 */
[----:B------:R-:W2:Y:S04]  /*0070*/  LDG.E.CONSTANT R5, desc[UR4][R2.64+0x4] ;  /* 0x0000040402057981 */ /* 0x000ea8000c1e9900 */
[----:B------:R-:W3:Y:S04]  /*0080*/  LDG.E.CONSTANT R7, desc[UR4][R2.64+0x8] ;  /* 0x0000080402077981 */ /* 0x000ee8000c1e9900 */
[----:B------:R-:W4:Y:S04]  /*0090*/  LDG.E.CONSTANT R9, desc[UR4][R2.64+0xc] ;  /* 0x00000c0402097981 */ /* 0x000f28000c1e9900 */
[----:B------:R-:W5:Y:S01]  /*00a0*/  LDG.E.CONSTANT R11, desc[UR4][R2.64+0x10] ;  /* 0x00001004020b7981 */ /* 0x000f62000c1e9900 */
[----:B------:R-:W-:Y:S01]  /*00b0*/  HFMA2 R16, -RZ, RZ, 0.96630859375, -0.0022525787353515625 ;  /* 0x3bbb989dff107431 */ /* 0x000fe200000001ff */
[----:B------:R-:W-:Y:S01]  /*00c0*/  MOV R17, 0x437c0000 ;  /* 0x437c000000117802 */ /* 0x000fe20000000f00 */
[----:B------:R-:W-:Y:S01]  /*00d0*/  BSSY.RECONVERGENT B0, `(.L_x_0) ;  /* 0x0000049000007945 */ /* 0x000fe20003800200 */
[----:B--2---:R-:W-:-:S04]  /*00e0*/  FSETP.GT.AND P0, PT, R5, R0, PT ;  /* 0x000000000500720b */ /* 0x004fc80003f04000 */
[----:B------:R-:W-:-:S04]  /*00f0*/  FSEL R4, R5, R0, P0 ;  /* 0x0000000005047208 */ /* 0x000fc80000000000 */
[----:B---3--:R-:W-:-:S04]  /*0100*/  FSETP.GT.AND P0, PT, R7, R4, PT ;  /* 0x000000040700720b */ /* 0x008fc80003f04000 */
[----:B------:R-:W-:-:S04]  /*0110*/  FSEL R4, R7, R4, P0 ;  /* 0x0000000407047208 */ /* 0x000fc80000000000 */
[----:B----4-:R-:W-:-:S04]  /*0120*/  FSETP.GT.AND P0, PT, R9, R4, PT ;  /* 0x000000040900720b */ /* 0x010fc80003f04000 */
[----:B------:R-:W-:-:S04]  /*0130*/  FSEL R4, R9, R4, P0 ;  /* 0x0000000409047208 */ /* 0x000fc80000000000 */
[----:B-----5:R-:W-:-:S04]  /*0140*/  FSETP.GT.AND P0, PT, R11, R4, PT ;  /* 0x000000040b00720b */ /* 0x020fc80003f04000 */
[----:B------:R-:W-:-:S05]  /*0150*/  FSEL R4, R11, R4, P0 ;  /* 0x000000040b047208 */ /* 0x000fca0000000000 */
[--C-:B------:R-:W-:Y:S01]  /*0160*/  FADD R0, R0, -R4.reuse ;  /* 0x8000000400007221 */ /* 0x100fe20000000000 */
[--C-:B------:R-:W-:Y:S01]  /*0170*/  FADD R5, R5, -R4.reuse ;  /* 0x8000000405057221 */ /* 0x100fe20000000000 */
[--C-:B------:R-:W-:Y:S01]  /*0180*/  FADD R12, R7, -R4.reuse ;  /* 0x80000004070c7221 */ /* 0x100fe20000000000 */
[--C-:B------:R-:W-:Y:S01]  /*0190*/  FADD R13, R9, -R4.reuse ;  /* 0x80000004090d7221 */ /* 0x100fe20000000000 */
[-C--:B------:R-:W-:Y:S01]  /*01a0*/  FFMA.SAT R2, R0, R16.reuse, 0.5 ;  /* 0x3f00000000027423 */ /* 0x080fe20000002010 */
[-C--:B------:R-:W-:Y:S01]  /*01b0*/  FFMA.SAT R8, R5, R16.reuse, 0.5 ;  /* 0x3f00000005087423 */ /* 0x080fe20000002010 */
[-C--:B------:R-:W-:Y:S01]  /*01c0*/  FFMA.SAT R7, R12, R16.reuse, 0.5 ;  /* 0x3f0000000c077423 */ /* 0x080fe20000002010 */
[-C--:B------:R-:W-:Y:S01]  /*01d0*/  FFMA.SAT R14, R13, R16.reuse, 0.5 ;  /* 0x3f0000000d0e7423 */ /* 0x080fe20000002010 */
[-C--:B------:R-:W-:Y:S01]  /*01e0*/  FFMA.RM R2, R2, R17.reuse, 12582913 ;  /* 0x4b40000102027423 */ /* 0x080fe20000004011 */
[-C--:B------:R-:W-:Y:S01]  /*01f0*/  FFMA.RM R8, R8, R17.reuse, 12582913 ;  /* 0x4b40000108087423 */ /* 0x080fe20000004011 */
[-C--:B------:R-:W-:Y:S01]  /*0200*/  FFMA.RM R9, R7, R17.reuse, 12582913 ;  /* 0x4b40000107097423 */ /* 0x080fe20000004011 */
[----:B------:R-:W-:Y:S01]  /*0210*/  FADD R15, R11, -R4 ;  /* 0x800000040b0f7221 */ /* 0x000fe20000000000 */
[----:B------:R-:W-:Y:S01]  /*0220*/  FADD R3, R2, -12583039 ;  /* 0xcb40007f02037421 */ /* 0x000fe20000000000 */
[----:B------:R-:W-:Y:S01]  /*0230*/  FADD R10, R8, -12583039 ;  /* 0xcb40007f080a7421 */ /* 0x000fe20000000000 */
[----:B------:R-:W-:Y:S01]  /*0240*/  FADD R7, R9, -12583039 ;  /* 0xcb40007f09077421 */ /* 0x000fe20000000000 */
[-C--:B------:R-:W-:Y:S01]  /*0250*/  FFMA.RM R14, R14, R17.reuse, 12582913 ;  /* 0x4b4000010e0e7423 */ /* 0x080fe20000004011 */
[----:B------:R-:W-:Y:S01]  /*0260*/  FFMA R3, R0, 1.4426950216293334961, -R3 ;  /* 0x3fb8aa3b00037823 */ /* 0x000fe20000000803 */
[----:B------:R-:W-:Y:S01]  /*0270*/  FFMA R10, R5, 1.4426950216293334961, -R10 ;  /* 0x3fb8aa3b050a7823 */ /* 0x000fe2000000080a */
[----:B------:R-:W-:Y:S01]  /*0280*/  FFMA.SAT R11, R15, R16, 0.5 ;  /* 0x3f0000000f0b7423 */ /* 0x000fe20000002010 */
[----:B------:R-:W-:Y:S01]  /*0290*/  FADD R4, R14, -12583039 ;  /* 0xcb40007f0e047421 */ /* 0x000fe20000000000 */
[----:B------:R-:W-:Y:S01]  /*02a0*/  FFMA R3, R0, 1.925963033500011079e-08, R3 ;  /* 0x32a5706000037823 */ /* 0x000fe20000000003 */
[----:B------:R-:W-:Y:S01]  /*02b0*/  FFMA R10, R5, 1.925963033500011079e-08, R10 ;  /* 0x32a57060050a7823 */ /* 0x000fe2000000000a */
[C---:B------:R-:W-:Y:S01]  /*02c0*/  FFMA R5, R12.reuse, 1.4426950216293334961, -R7 ;  /* 0x3fb8aa3b0c057823 */ /* 0x040fe20000000807 */
[----:B------:R-:W-:Y:S01]  /*02d0*/  FFMA.RM R16, R11, R17, 12582913 ;  /* 0x4b4000010b107423 */ /* 0x000fe20000004011 */
[----:B------:R-:W0:Y:S01]  /*02e0*/  MUFU.EX2 R0, R3 ;  /* 0x0000000300007308 */ /* 0x000e220000000800 */
[C---:B------:R-:W-:Y:S01]  /*02f0*/  FFMA R4, R13.reuse, 1.4426950216293334961, -R4 ;  /* 0x3fb8aa3b0d047823 */ /* 0x040fe20000000804 */
[----:B------:R-:W-:Y:S01]  /*0300*/  FFMA R12, R12, 1.925963033500011079e-08, R5 ;  /* 0x32a570600c0c7823 */ /* 0x000fe20000000005 */
[----:B------:R-:W-:Y:S01]  /*0310*/  FADD R18, R16, -12583039 ;  /* 0xcb40007f10127421 */ /* 0x000fe20000000000 */
[----:B------:R-:W-:Y:S01]  /*0320*/  SHF.L.U32 R5, R2, 0x17, RZ ;  /* 0x0000001702057819 */ /* 0x000fe200000006ff */
[----:B------:R-:W-:Y:S01]  /*0330*/  FFMA R4, R13, 1.925963033500011079e-08, R4 ;  /* 0x32a570600d047823 */ /* 0x000fe20000000004 */
[----:B------:R-:W-:Y:S01]  /*0340*/  SHF.L.U32 R8, R8, 0x17, RZ ;  /* 0x0000001708087819 */ /* 0x000fe200000006ff */
[----:B------:R-:W-:Y:S01]  /*0350*/  FFMA R18, R15, 1.4426950216293334961, -R18 ;  /* 0x3fb8aa3b0f127823 */ /* 0x000fe20000000812 */
[----:B------:R-:W1:Y:S01]  /*0360*/  MUFU.EX2 R7, R10 ;  /* 0x0000000a00077308 */ /* 0x000e620000000800 */
[----:B------:R-:W-:Y:S01]  /*0370*/  IMAD.SHL.U32 R2, R9, 0x800000, RZ ;  /* 0x0080000009027824 */ /* 0x000fe200078e00ff */
[----:B------:R-:W-:Y:S01]  /*0380*/  SHF.L.U32 R14, R14, 0x17, RZ ;  /* 0x000000170e0e7819 */ /* 0x000fe200000006ff */
[----:B------:R-:W-:-:S05]  /*0390*/  FFMA R18, R15, 1.925963033500011079e-08, R18 ;  /* 0x32a570600f127823 */ /* 0x000fca0000000012 */
[----:B------:R-:W2:Y:S01]  /*03a0*/  MUFU.EX2 R11, R12 ;  /* 0x0000000c000b7308 */ /* 0x000ea20000000800 */
[----:B0-----:R-:W-:-:S04]  /*03b0*/  FMUL R5, R5, R0 ;  /* 0x0000000005057220 */ /* 0x001fc80000400000 */
[----:B------:R-:W-:-:S03]  /*03c0*/  FADD R3, RZ, R5 ;  /* 0x00000005ff037221 */ /* 0x000fc60000000000 */
[----:B------:R0:W3:Y:S01]  /*03d0*/  MUFU.EX2 R13, R4 ;  /* 0x00000004000d7308 */ /* 0x0000e20000000800 */
[----:B-1----:R-:W-:-:S04]  /*03e0*/  FMUL R0, R8, R7 ;  /* 0x0000000708007220 */ /* 0x002fc80000400000 */
[----:B------:R-:W-:-:S03]  /*03f0*/  FADD R7, R3, R0 ;  /* 0x0000000003077221 */ /* 0x000fc60000000000 */
[----:B------:R-:W1:Y:S01]  /*0400*/  MUFU.EX2 R15, R18 ;  /* 0x00000012000f7308 */ /* 0x000e620000000800 */
[----:B--2---:R-:W-:Y:S01]  /*0410*/  FMUL R2, R2, R11 ;  /* 0x0000000b02027220 */ /* 0x004fe20000400000 */
[----:B0-----:R-:W-:-:S03]  /*0420*/  SHF.L.U32 R4, R16, 0x17, RZ ;  /* 0x0000001710047819 */ /* 0x001fc600000006ff */
[----:B------:R-:W-:Y:S01]  /*0430*/  FADD R8, R7, R2 ;  /* 0x0000000207087221 */ /* 0x000fe20000000000 */
[----:B---3--:R-:W-:-:S04]  /*0440*/  FMUL R3, R14, R13 ;  /* 0x0000000d0e037220 */ /* 0x008fc80000400000 */
[----:B------:R-:W-:Y:S02]  /*0450*/  FADD R7, R8, R3 ;  /* 0x0000000308077221 */ /* 0x000fe40000000000 */
[----:B------:R-:W0:Y:S01]  /*0460*/  LDC.64 R8, c[0x0][0x388] ;  /* 0x0000e200ff087b82 */ /* 0x000e220000000a00 */
[----:B-1----:R-:W-:-:S04]  /*0470*/  FMUL R4, R4, R15 ;  /* 0x0000000f04047220 */ /* 0x002fc80000400000 */
[----:B------:R-:W-:-:S04]  /*0480*/  FADD R7, R7, R4 ;  /* 0x0000000407077221 */ /* 0x000fc80000000000 */
[----:B------:R-:W1:Y:S08]  /*0490*/  MUFU.RCP R10, R7 ;  /* 0x00000007000a7308 */ /* 0x000e700000001000 */
[----:B------:R-:W2:Y:S01]  /*04a0*/  FCHK P0, R5, R7 ;  /* 0x0000000705007302 */ /* 0x000ea20000000000 */
[----:B0-----:R-:W-:-:S04]  /*04b0*/  IMAD.WIDE.U32 R8, R6, 0x4, R8 ;  /* 0x0000000406087825 */ /* 0x001fc800078e0008 */
[----:B-1----:R-:W-:-:S04]  /*04c0*/  FFMA R11, -R7, R10, 1 ;  /* 0x3f800000070b7423 */ /* 0x002fc8000000010a */
[----:B------:R-:W-:-:S04]  /*04d0*/  FFMA R10, R10, R11, R10 ;  /* 0x0000000b0a0a7223 */ /* 0x000fc8000000000a */
[----:B------:R-:W-:-:S04]  /*04e0*/  FFMA R11, R5, R10, RZ ;  /* 0x0000000a050b7223 */ /* 0x000fc800000000ff */
[----:B------:R-:W-:-:S04]  /*04f0*/  FFMA R12, -R7, R11, R5 ;  /* 0x0000000b070c7223 */ /* 0x000fc80000000105 */
[----:B------:R-:W-:Y:S01]  /*0500*/  FFMA R11, R10, R12, R11 ;  /* 0x0000000c0a0b7223 */ /* 0x000fe2000000000b */
[----:B--2---:R-:W-:Y:S06]  /*0510*/  @!P0 BRA `(.L_x_1) ;  /* 0x0000000000108947 */ /* 0x004fec0003800000 */
[----:B------:R-:W-:Y:S02]  /*0520*/  MOV R6, R7 ;  /* 0x0000000700067202 */ /* 0x000fe40000000f00 */
[----:B------:R-:W-:-:S07]  /*0530*/  MOV R15, 0x550 ;  /* 0x00000550000f7802 */ /* 0x000fce0000000f00 */
[----:B------:R-:W-:Y:S05]  /*0540*/  CALL.REL.NOINC `($__internal_0_$__cuda_sm3x_div_rn_noftz_f32_slowpath) ;  /* 0x0000000400087944 */ /* 0x000fea0003c00000 */
[----:B------:R-:W-:-:S07]  /*0550*/  IMAD.MOV.U32 R11, RZ, RZ, R5 ;  /* 0x000000ffff0b7224 */ /* 0x000fce00078e0005 */
.L_x_1:
[----:B------:R-:W-:Y:S05]  /*0560*/  BSYNC.RECONVERGENT B0 ;  /* 0x0000000000007941 */ /* 0x000fea0003800200 */
.L_x_0:
[----:B------:R-:W0:Y:S01]  /*0570*/  MUFU.RCP R6, R7 ;  /* 0x0000000700067308 */ /* 0x000e220000001000 */
[----:B------:R1:W-:Y:S01]  /*0580*/  STG.E desc[UR4][R8.64], R11 ;  /* 0x0000000b08007986 */ /* 0x0003e2000c101904 */
[----:B------:R-:W-:Y:S06]  /*0590*/  BSSY.RECONVERGENT B0, `(.L_x_2) ;  /* 0x000000c000007945 */ /* 0x000fec0003800200 */
[----:B------:R-:W2:Y:S01]  /*05a0*/  FCHK P0, R0, R7 ;  /* 0x0000000700007302 */ /* 0x000ea20000000000 */
[----:B0-----:R-:W-:-:S04]  /*05b0*/  FFMA R5, -R7, R6, 1 ;  /* 0x3f80000007057423 */ /* 0x001fc80000000106 */
[----:B------:R-:W-:-:S04]  /*05c0*/  FFMA R10, R6, R5, R6 ;  /* 0x00000005060a7223 */ /* 0x000fc80000000006 */
[----:B------:R-:W-:-:S04]  /*05d0*/  FFMA R5, R0, R10, RZ ;  /* 0x0000000a00057223 */ /* 0x000fc800000000ff */
[----:B------:R-:W-:-:S04]  /*05e0*/  FFMA R6, -R7, R5, R0 ;  /* 0x0000000507067223 */ /* 0x000fc80000000100 */
[----:B------:R-:W-:Y:S01]  /*05f0*/  FFMA R5, R10, R6, R5 ;  /* 0x000000060a057223 */ /* 0x000fe20000000005 */
[----:B-12---:R-:W-:Y:S06]  /*0600*/  @!P0 BRA `(.L_x_3) ;  /* 0x0000000000108947 */ /* 0x006fec0003800000 */
[----:B------:R-:W-:Y:S02]  /*0610*/  MOV R5, R0 ;  /* 0x0000000000057202 */ /* 0x000fe40000000f00 */
[----:B------:R-:W-:Y:S02]  /*0620*/  MOV R6, R7 ;  /* 0x0000000700067202 */ /* 0x000fe40000000f00 */
[----:B------:R-:W-:-:S07]  /*0630*/  MOV R15, 0x650 ;  /* 0x00000650000f7802 */ /* 0x000fce0000000f00 */
[----:B------:R-:W-:Y:S05]  /*0640*/  CALL.REL.NOINC `($__internal_0_$__cuda_sm3x_div_rn_noftz_f32_slowpath) ;  /* 0x0000000000c87944 */ /* 0x000fea0003c00000 */
.L_x_3:
[----:B------:R-:W-:Y:S05]  /*0650*/  BSYNC.RECONVERGENT B0 ;  /* 0x0000000000007941 */ /* 0x000fea0003800200 */
.L_x_2:
        /* <DEDUP_REMOVED lines=10> */
[----:B------:R-:W-:Y:S01]  /*0700*/  MOV R5, R2 ;  /* 0x0000000200057202 */ /* 0x000fe20000000f00 */
[----:B------:R-:W-:Y:S01]  /*0710*/  IMAD.MOV.U32 R6, RZ, RZ, R7 ;  /* 0x000000ffff067224 */ /* 0x000fe200078e0007 */
[----:B------:R-:W-:-:S07]  /*0720*/  MOV R15, 0x740 ;  /* 0x00000740000f7802 */ /* 0x000fce0000000f00 */
[----:B------:R-:W-:Y:S05]  /*0730*/  CALL.REL.NOINC `($__internal_0_$__cuda_sm3x_div_rn_noftz_f32_slowpath) ;  /* 0x00000000008c7944 */ /* 0x000fea0003c00000 */
[----:B------:R-:W-:-:S07]  /*0740*/  MOV R11, R5 ;  /* 0x00000005000b7202 */ /* 0x000fce0000000f00 */
.L_x_5:
[----:B------:R-:W-:Y:S05]  /*0750*/  BSYNC.RECONVERGENT B0 ;  /* 0x0000000000007941 */ /* 0x000fea0003800200 */
.L_x_4:
        /* <DEDUP_REMOVED lines=14> */
.L_x_7:
[----:B------:R-:W-:Y:S05]  /*0840*/  BSYNC.RECONVERGENT B0 ;  /* 0x0000000000007941 */ /* 0x000fea0003800200 */
.L_x_6:
        /* <DEDUP_REMOVED lines=15> */
.L_x_9:
[----:B------:R-:W-:Y:S05]  /*0940*/  BSYNC.RECONVERGENT B0 ;  /* 0x0000000000007941 */ /* 0x000fea0003800200 */
.L_x_8:
[----:B------:R-:W-:Y:S01]  /*0950*/  STG.E desc[UR4][R8.64+0x10], R3 ;  /* 0x0000100308007986 */ /* 0x000fe2000c101904 */
[----:B------:R-:W-:Y:S05]  /*0960*/  EXIT ;  /* 0x000000000000794d */ /* 0x000fea0003800000 */
        .weak           $__internal_0_$__cuda_sm3x_div_rn_noftz_f32_slowpath
        .type           $__internal_0_$__cuda_sm3x_div_rn_noftz_f32_slowpath,@function
        .size           $__internal_0_$__cuda_sm3x_div_rn_noftz_f32_slowpath,(.L_x_22 - $__internal_0_$__cuda_sm3x_div_rn_noftz_f32_slowpath)
$__internal_0_$__cuda_sm3x_div_rn_noftz_f32_slowpath:
[----:B------:R-:W-:Y:S01]  /*0970*/  SHF.R.U32.HI R11, RZ, 0x17, R6 ;  /* 0x00000017ff0b7819 */ /* 0x000fe20000011606 */
[----:B------:R-:W-:Y:S01]  /*0980*/  BSSY.RECONVERGENT B1, `(.L_x_10) ;  /* 0x0000062000017945 */ /* 0x000fe20003800200 */
[----:B------:R-:W-:Y:S02]  /*0990*/  SHF.R.U32.HI R10, RZ, 0x17, R5 ;  /* 0x00000017ff0a7819 */ /* 0x000fe40000011605 */
[----:B------:R-:W-:Y:S02]  /*09a0*/  LOP3.LUT R17, R11, 0xff, RZ, 0xc0, !PT ;  /* 0x000000ff0b117812 */ /* 0x000fe400078ec0ff */
[----:B------:R-:W-:Y:S02]  /*09b0*/  LOP3.LUT R13, R10, 0xff, RZ, 0xc0, !PT ;  /* 0x000000ff0a0d7812 */ /* 0x000fe400078ec0ff */
[----:B------:R-:W-:Y:S02]  /*09c0*/  IADD3 R12, PT, PT, R17, -0x1, RZ ;  /* 0xffffffff110c7810 */ /* 0x000fe40007ffe0ff */
[----:B------:R-:W-:-:S02]  /*09d0*/  IADD3 R11, PT, PT, R13, -0x1, RZ ;  /* 0xffffffff0d0b7810 */ /* 0x000fc40007ffe0ff */
[----:B------:R-:W-:-:S04]  /*09e0*/  ISETP.GT.U32.AND P0, PT, R12, 0xfd, PT ;  /* 0x000000fd0c00780c */ /* 0x000fc80003f04070 */
[----:B------:R-:W-:-:S13]  /*09f0*/  ISETP.GT.U32.OR P0, PT, R11, 0xfd, P0 ;  /* 0x000000fd0b00780c */ /* 0x000fda0000704470 */
[----:B------:R-:W-:Y:S01]  /*0a00*/  @!P0 MOV R10, RZ ;  /* 0x000000ff000a8202 */ /* 0x000fe20000000f00 */
[----:B------:R-:W-:Y:S06]  /*0a10*/  @!P0 BRA `(.L_x_11) ;  /* 0x00000000005c8947 */ /* 0x000fec0003800000 */
[----:B------:R-:W-:Y:S02]  /*0a20*/  FSETP.GTU.FTZ.AND P0, PT, |R5|, +INF , PT ;  /* 0x7f8000000500780b */ /* 0x000fe40003f1c200 */
[----:B------:R-:W-:-:S04]  /*0a30*/  FSETP.GTU.FTZ.AND P1, PT, |R6|, +INF , PT ;  /* 0x7f8000000600780b */ /* 0x000fc80003f3c200 */
[----:B------:R-:W-:-:S13]  /*0a40*/  PLOP3.LUT P0, PT, P0, P1, PT, 0xf8, 0x8f ;  /* 0x00000000008f781c */ /* 0x000fda0000703f70 */
[----:B------:R-:W-:Y:S05]  /*0a50*/  @P0 BRA `(.L_x_12) ;  /* 0x00000004004c0947 */ /* 0x000fea0003800000 */
[----:B------:R-:W-:-:S13]  /*0a60*/  LOP3.LUT P0, RZ, R6, 0x7fffffff, R5, 0xc8, !PT ;  /* 0x7fffffff06ff7812 */ /* 0x000fda000780c805 */
[----:B------:R-:W-:Y:S05]  /*0a70*/  @!P0 BRA `(.L_x_13) ;  /* 0x00000004003c8947 */ /* 0x000fea0003800000 */
[C---:B------:R-:W-:Y:S02]  /*0a80*/  FSETP.NEU.FTZ.AND P2, PT, |R5|.reuse, +INF , PT ;  /* 0x7f8000000500780b */ /* 0x040fe40003f5d200 */
[----:B------:R-:W-:Y:S02]  /*0a90*/  FSETP.NEU.FTZ.AND P1, PT, |R6|, +INF , PT ;  /* 0x7f8000000600780b */ /* 0x000fe40003f3d200 */
[----:B------:R-:W-:-:S11]  /*0aa0*/  FSETP.NEU.FTZ.AND P0, PT, |R5|, +INF , PT ;  /* 0x7f8000000500780b */ /* 0x000fd60003f1d200 */
[----:B------:R-:W-:Y:S05]  /*0ab0*/  @!P1 BRA !P2, `(.L_x_13) ;  /* 0x00000004002c9947 */ /* 0x000fea0005000000 */
[----:B------:R-:W-:-:S04]  /*0ac0*/  LOP3.LUT P2, RZ, R5, 0x7fffffff, RZ, 0xc0, !PT ;  /* 0x7fffffff05ff7812 */ /* 0x000fc8000784c0ff */
[----:B------:R-:W-:-:S13]  /*0ad0*/  PLOP3.LUT P1, PT, P1, P2, PT, 0x2f, 0xf2 ;  /* 0x0000000000f2781c */ /* 0x000fda0000f24577 */
[----:B------:R-:W-:Y:S05]  /*0ae0*/  @P1 BRA `(.L_x_14) ;  /* 0x0000000400181947 */ /* 0x000fea0003800000 */
[----:B------:R-:W-:-:S04]  /*0af0*/  LOP3.LUT P1, RZ, R6, 0x7fffffff, RZ, 0xc0, !PT ;  /* 0x7fffffff06ff7812 */ /* 0x000fc8000782c0ff */
[----:B------:R-:W-:-:S13]  /*0b00*/  PLOP3.LUT P0, PT, P0, P1, PT, 0x2f, 0xf2 ;  /* 0x0000000000f2781c */ /* 0x000fda0000702577 */
[----:B------:R-:W-:Y:S05]  /*0b10*/  @P0 BRA `(.L_x_15) ;  /* 0x0000000400000947 */ /* 0x000fea0003800000 */
[----:B------:R-:W-:Y:S02]  /*0b20*/  ISETP.GE.AND P0, PT, R11, RZ, PT ;  /* 0x000000ff0b00720c */ /* 0x000fe40003f06270 */
[----:B------:R-:W-:-:S11]  /*0b30*/  ISETP.GE.AND P1, PT, R12, RZ, PT ;  /* 0x000000ff0c00720c */ /* 0x000fd60003f26270 */
[----:B------:R-:W-:Y:S01]  /*0b40*/  @P0 IMAD.MOV.U32 R10, RZ, RZ, RZ ;  /* 0x000000ffff0a0224 */ /* 0x000fe200078e00ff */
[----:B------:R-:W-:Y:S01]  /*0b50*/  @!P0 MOV R10, 0xffffffc0 ;  /* 0xffffffc0000a8802 */ /* 0x000fe20000000f00 */
[----:B------:R-:W-:Y:S01]  /*0b60*/  @!P0 FFMA R5, R5, 1.84467440737095516160e+19, RZ ;  /* 0x5f80000005058823 */ /* 0x000fe200000000ff */
[----:B------:R-:W-:Y:S02]  /*0b70*/  @!P1 FFMA R6, R6, 1.84467440737095516160e+19, RZ ;  /* 0x5f80000006069823 */ /* 0x000fe400000000ff */
[----:B------:R-:W-:-:S07]  /*0b80*/  @!P1 IADD3 R10, PT, PT, R10, 0x40, RZ ;  /* 0x000000400a0a9810 */ /* 0x000fce0007ffe0ff */
.L_x_11:
[----:B------:R-:W-:Y:S01]  /*0b90*/  LEA R11, R17, 0xc0800000, 0x17 ;  /* 0xc0800000110b7811 */ /* 0x000fe200078eb8ff */
[----:B------:R-:W-:Y:S03]  /*0ba0*/  BSSY.RECONVERGENT B2, `(.L_x_16) ;  /* 0x0000036000027945 */ /* 0x000fe60003800200 */
[----:B------:R-:W-:Y:S02]  /*0bb0*/  IADD3 R11, PT, PT, -R11, R6, RZ ;  /* 0x000000060b0b7210 */ /* 0x000fe40007ffe1ff */
[----:B------:R-:W-:Y:S02]  /*0bc0*/  IADD3 R6, PT, PT, R13, -0x7f, RZ ;  /* 0xffffff810d067810 */ /* 0x000fe40007ffe0ff */
[----:B------:R0:W1:Y:S01]  /*0bd0*/  MUFU.RCP R12, R11 ;  /* 0x0000000b000c7308 */ /* 0x0000620000001000 */
[----:B------:R-:W-:Y:S02]  /*0be0*/  FADD.FTZ R14, -R11, -RZ ;  /* 0x800000ff0b0e7221 */ /* 0x000fe40000010100 */
[C---:B------:R-:W-:Y:S01]  /*0bf0*/  IMAD R5, R6.reuse, -0x800000, R5 ;  /* 0xff80000006057824 */ /* 0x040fe200078e0205 */
[----:B0-----:R-:W-:-:S05]  /*0c00*/  IADD3 R11, PT, PT, R6, 0x7f, -R17 ;  /* 0x0000007f060b7810 */ /* 0x001fca0007ffe811 */
[----:B------:R-:W-:Y:S02]  /*0c10*/  IMAD.IADD R11, R11, 0x1, R10 ;  /* 0x000000010b0b7824 */ /* 0x000fe400078e020a */
[----:B-1----:R-:W-:-:S04]  /*0c20*/  FFMA R13, R12, R14, 1 ;  /* 0x3f8000000c0d7423 */ /* 0x002fc8000000000e */
[----:B------:R-:W-:-:S04]  /*0c30*/  FFMA R19, R12, R13, R12 ;  /* 0x0000000d0c137223 */ /* 0x000fc8000000000c */
[----:B------:R-:W-:-:S04]  /*0c40*/  FFMA R12, R5, R19, RZ ;  /* 0x00000013050c7223 */ /* 0x000fc800000000ff */
[----:B------:R-:W-:-:S04]  /*0c50*/  FFMA R13, R14, R12, R5 ;  /* 0x0000000c0e0d7223 */ /* 0x000fc80000000005 */
[----:B------:R-:W-:-:S04]  /*0c60*/  FFMA R16, R19, R13, R12 ;  /* 0x0000000d13107223 */ /* 0x000fc8000000000c */
[----:B------:R-:W-:-:S04]  /*0c70*/  FFMA R13, R14, R16, R5 ;  /* 0x000000100e0d7223 */ /* 0x000fc80000000005 */
[----:B------:R-:W-:-:S05]  /*0c80*/  FFMA R12, R19, R13, R16 ;  /* 0x0000000d130c7223 */ /* 0x000fca0000000010 */
[----:B------:R-:W-:-:S04]  /*0c90*/  SHF.R.U32.HI R5, RZ, 0x17, R12 ;  /* 0x00000017ff057819 */ /* 0x000fc8000001160c */
[----:B------:R-:W-:-:S04]  /*0ca0*/  LOP3.LUT R5, R5, 0xff, RZ, 0xc0, !PT ;  /* 0x000000ff05057812 */ /* 0x000fc800078ec0ff */
[----:B------:R-:W-:-:S04]  /*0cb0*/  IADD3 R14, PT, PT, R5, R11, RZ ;  /* 0x0000000b050e7210 */ /* 0x000fc80007ffe0ff */
[----:B------:R-:W-:-:S04]  /*0cc0*/  IADD3 R5, PT, PT, R14, -0x1, RZ ;  /* 0xffffffff0e057810 */ /* 0x000fc80007ffe0ff */
[----:B------:R-:W-:-:S13]  /*0cd0*/  ISETP.GE.U32.AND P0, PT, R5, 0xfe, PT ;  /* 0x000000fe0500780c */ /* 0x000fda0003f06070 */
[----:B------:R-:W-:Y:S05]  /*0ce0*/  @!P0 BRA `(.L_x_17) ;  /* 0x0000000000808947 */ /* 0x000fea0003800000 */
[----:B------:R-:W-:-:S13]  /*0cf0*/  ISETP.GT.AND P0, PT, R14, 0xfe, PT ;  /* 0x000000fe0e00780c */ /* 0x000fda0003f04270 */
[----:B------:R-:W-:Y:S05]  /*0d00*/  @P0 BRA `(.L_x_18) ;  /* 0x00000000006c0947 */ /* 0x000fea0003800000 */
[----:B------:R-:W-:-:S13]  /*0d10*/  ISETP.GE.AND P0, PT, R14, 0x1, PT ;  /* 0x000000010e00780c */ /* 0x000fda0003f06270 */
[----:B------:R-:W-:Y:S05]  /*0d20*/  @P0 BRA `(.L_x_19) ;  /* 0x0000000000740947 */ /* 0x000fea0003800000 */
[----:B------:R-:W-:Y:S02]  /*0d30*/  ISETP.GE.AND P0, PT, R14, -0x18, PT ;  /* 0xffffffe80e00780c */ /* 0x000fe40003f06270 */
[----:B------:R-:W-:-:S11]  /*0d40*/  LOP3.LUT R12, R12, 0x80000000, RZ, 0xc0, !PT ;  /* 0x800000000c0c7812 */ /* 0x000fd600078ec0ff */
[----:B------:R-:W-:Y:S05]  /*0d50*/  @!P0 BRA `(.L_x_19) ;  /* 0x0000000000688947 */ /* 0x000fea0003800000 */
[CCC-:B------:R-:W-:Y:S01]  /*0d60*/  FFMA.RZ R5, R19.reuse, R13.reuse, R16.reuse ;  /* 0x0000000d13057223 */ /* 0x1c0fe2000000c010 */
[C---:B------:R-:W-:Y:S01]  /*0d70*/  IADD3 R11, PT, PT, R14.reuse, 0x20, RZ ;  /* 0x000000200e0b7810 */ /* 0x040fe20007ffe0ff */
[-CC-:B------:R-:W-:Y:S01]  /*0d80*/  FFMA.RM R6, R19, R13.reuse, R16.reuse ;  /* 0x0000000d13067223 */ /* 0x180fe20000004010 */
[C---:B------:R-:W-:Y:S02]  /*0d90*/  ISETP.NE.AND P2, PT, R14.reuse, RZ, PT ;  /* 0x000000ff0e00720c */ /* 0x040fe40003f45270 */
[----:B------:R-:W-:Y:S01]  /*0da0*/  LOP3.LUT R10, R5, 0x7fffff, RZ, 0xc0, !PT ;  /* 0x007fffff050a7812 */ /* 0x000fe200078ec0ff */
[----:B------:R-:W-:Y:S01]  /*0db0*/  FFMA.RP R5, R19, R13, R16 ;  /* 0x0000000d13057223 */ /* 0x000fe20000008010 */
[----:B------:R-:W-:Y:S02]  /*0dc0*/  ISETP.NE.AND P1, PT, R14, RZ, PT ;  /* 0x000000ff0e00720c */ /* 0x000fe40003f25270 */
[----:B------:R-:W-:Y:S02]  /*0dd0*/  LOP3.LUT R10, R10, 0x800000, RZ, 0xfc, !PT ;  /* 0x008000000a0a7812 */ /* 0x000fe400078efcff */
[----:B------:R-:W-:-:S02]  /*0de0*/  IADD3 R13, PT, PT, -R14, RZ, RZ ;  /* 0x000000ff0e0d7210 */ /* 0x000fc40007ffe1ff */
[----:B------:R-:W-:Y:S02]  /*0df0*/  SHF.L.U32 R11, R10, R11, RZ ;  /* 0x0000000b0a0b7219 */ /* 0x000fe400000006ff */
[----:B------:R-:W-:Y:S02]  /*0e00*/  FSETP.NEU.FTZ.AND P0, PT, R5, R6, PT ;  /* 0x000000060500720b */ /* 0x000fe40003f1d000 */
[----:B------:R-:W-:Y:S02]  /*0e10*/  SEL R5, R13, RZ, P2 ;  /* 0x000000ff0d057207 */ /* 0x000fe40001000000 */
[----:B------:R-:W-:Y:S02]  /*0e20*/  ISETP.NE.AND P1, PT, R11, RZ, P1 ;  /* 0x000000ff0b00720c */ /* 0x000fe40000f25270 */
[----:B------:R-:W-:Y:S02]  /*0e30*/  SHF.R.U32.HI R5, RZ, R5, R10 ;  /* 0x00000005ff057219 */ /* 0x000fe4000001160a */
[----:B------:R-:W-:-:S02]  /*0e40*/  PLOP3.LUT P0, PT, P0, P1, PT, 0xf8, 0x8f ;  /* 0x00000000008f781c */ /* 0x000fc40000703f70 */
[----:B------:R-:W-:Y:S02]  /*0e50*/  SHF.R.U32.HI R11, RZ, 0x1, R5 ;  /* 0x00000001ff0b7819 */ /* 0x000fe40000011605 */
[----:B------:R-:W-:-:S04]  /*0e60*/  SEL R6, RZ, 0x1, !P0 ;  /* 0x00000001ff067807 */ /* 0x000fc80004000000 */
[----:B------:R-:W-:-:S04]  /*0e70*/  LOP3.LUT R6, R6, 0x1, R11, 0xf8, !PT ;  /* 0x0000000106067812 */ /* 0x000fc800078ef80b */
[----:B------:R-:W-:-:S05]  /*0e80*/  LOP3.LUT R6, R6, R5, RZ, 0xc0, !PT ;  /* 0x0000000506067212 */ /* 0x000fca00078ec0ff */
[----:B------:R-:W-:-:S05]  /*0e90*/  IMAD.IADD R11, R11, 0x1, R6 ;  /* 0x000000010b0b7824 */ /* 0x000fca00078e0206 */
[----:B------:R-:W-:Y:S01]  /*0ea0*/  LOP3.LUT R12, R11, R12, RZ, 0xfc, !PT ;  /* 0x0000000c0b0c7212 */ /* 0x000fe200078efcff */
[----:B------:R-:W-:Y:S06]  /*0eb0*/  BRA `(.L_x_19) ;  /* 0x0000000000107947 */ /* 0x000fec0003800000 */
.L_x_18:
[----:B------:R-:W-:-:S04]  /*0ec0*/  LOP3.LUT R12, R12, 0x80000000, RZ, 0xc0, !PT ;  /* 0x800000000c0c7812 */ /* 0x000fc800078ec0ff */
[----:B------:R-:W-:Y:S01]  /*0ed0*/  LOP3.LUT R12, R12, 0x7f800000, RZ, 0xfc, !PT ;  /* 0x7f8000000c0c7812 */ /* 0x000fe200078efcff */
[----:B------:R-:W-:Y:S06]  /*0ee0*/  BRA `(.L_x_19) ;  /* 0x0000000000047947 */ /* 0x000fec0003800000 */
.L_x_17:
[----:B------:R-:W-:-:S07]  /*0ef0*/  LEA R12, R11, R12, 0x17 ;  /* 0x0000000c0b0c7211 */ /* 0x000fce00078eb8ff */
.L_x_19:
[----:B------:R-:W-:Y:S05]  /*0f00*/  BSYNC.RECONVERGENT B2 ;  /* 0x0000000000027941 */ /* 0x000fea0003800200 */
.L_x_16:
[----:B------:R-:W-:Y:S05]  /*0f10*/  BRA `(.L_x_20) ;  /* 0x0000000000207947 */ /* 0x000fea0003800000 */
.L_x_15:
[----:B------:R-:W-:-:S04]  /*0f20*/  LOP3.LUT R5, R6, 0x80000000, R5, 0x48, !PT ;  /* 0x8000000006057812 */ /* 0x000fc800078e4805 */
[----:B------:R-:W-:Y:S01]  /*0f30*/  LOP3.LUT R12, R5, 0x7f800000, RZ, 0xfc, !PT ;  /* 0x7f800000050c7812 */ /* 0x000fe200078efcff */
[----:B------:R-:W-:Y:S06]  /*0f40*/  BRA `(.L_x_20) ;  /* 0x0000000000147947 */ /* 0x000fec0003800000 */
.L_x_14:
[----:B------:R-:W-:Y:S01]  /*0f50*/  LOP3.LUT R12, R6, 0x80000000, R5, 0x48, !PT ;  /* 0x80000000060c7812 */ /* 0x000fe200078e4805 */
[----:B------:R-:W-:Y:S06]  /*0f60*/  BRA `(.L_x_20) ;  /* 0x00000000000c7947 */ /* 0x000fec0003800000 */
.L_x_13:
[----:B------:R-:W0:Y:S01]  /*0f70*/  MUFU.RSQ R12, -QNAN ;  /* 0xffc00000000c7908 */ /* 0x000e220000001400 */
[----:B------:R-:W-:Y:S05]  /*0f80*/  BRA `(.L_x_20) ;  /* 0x0000000000047947 */ /* 0x000fea0003800000 */
.L_x_12:
[----:B------:R-:W-:-:S07]  /*0f90*/  FADD.FTZ R12, R5, R6 ;  /* 0x00000006050c7221 */ /* 0x000fce0000010000 */
.L_x_20:
[----:B------:R-:W-:Y:S05]  /*0fa0*/  BSYNC.RECONVERGENT B1 ;  /* 0x0000000000017941 */ /* 0x000fea0003800200 */
.L_x_10:
[----:B------:R-:W-:Y:S01]  /*0fb0*/  HFMA2 R11, -RZ, RZ, 0, 0 ;  /* 0x00000000ff0b7431 */ /* 0x000fe200000001ff */
[----:B------:R-:W-:Y:S02]  /*0fc0*/  MOV R10, R15 ;  /* 0x0000000f000a7202 */ /* 0x000fe40000000f00 */
[----:B0-----:R-:W-:Y:S02]  /*0fd0*/  MOV R5, R12 ;  /* 0x0000000c00057202 */ /* 0x001fe40000000f00 */
[----:B------:R-:W-:Y:S05]  /*0fe0*/  RET.REL.NODEC R10 `(_Z7softmaxPfS_) ;  /* 0xfffffff00a047950 */ /* 0x000fea0003c3ffff */
.L_x_21:
[----:B------:R-:W-:-:S00]  /*0ff0*/  BRA `(.L_x_21) ;  /* 0xfffffffc00fc7947 */ /* 0x000fc0000383ffff */
[----:B------:R-:W-:-:S00]  /*1000*/  NOP ;  /* 0x0000000000007918 */ /* 0x000fc00000000000 */
[----:B------:R-:W-:-:S00]  /*1010*/  NOP ;  /* 0x0000000000007918 */ /* 0x000fc00000000000 */
[----:B------:R-:W-:-:S00]  /*1020*/  NOP ;  /* 0x0000000000007918 */ /* 0x000fc00000000000 */
[----:B------:R-:W-:-:S00]  /*1030*/  NOP ;  /* 0x0000000000007918 */ /* 0x000fc00000000000 */
[----:B------:R-:W-:-:S00]  /*1040*/  NOP ;  /* 0x0000000000007918 */ /* 0x000fc00000000000 */
[----:B------:R-:W-:-:S00]  /*1050*/  NOP ;  /* 0x0000000000007918 */ /* 0x000fc00000000000 */
[----:B------:R-:W-:-:S00]  /*1060*/  NOP ;  /* 0x0000000000007918 */ /* 0x000fc00000000000 */
[----:B------:R-:W-:-:S00]  /*1070*/  NOP ;  /* 0x0000000000007918 */ /* 0x000fc00000000000 */
.L_x_22:


//--------------------- .nv.shared.reserved.0     --------------------------
	.section	.nv.shared.reserved.0,"aw",@nobits
	.weak		__nv_reservedSMEM_offset_0_alias
	.size		__nv_reservedSMEM_offset_0_alias, 0, 64
	.other		__nv_reservedSMEM_offset_0_alias,@"STO_CUDA_RESERVED_SHARED STV_DEFAULT"
__nv_reservedSMEM_offset_0_alias:
	.zero		0
	.zero		64


//--------------------- .nv.constant0._Z7softmaxPfS_ --------------------------
	.section	.nv.constant0._Z7softmaxPfS_,"a",@progbits
	.sectionflags	@""
	.align	4
.nv.constant0._Z7softmaxPfS_:
	.zero		912


//--------------------- SYMBOLS --------------------------

	.type		.nv.reservedSmem.offset0,@object
	.size		.nv.reservedSmem.offset0,0x4
